	.version 3.1
	.target sm_20

	.entry _Z5test1Pi (
		.param .u64 __lwdaparm__Z5test1Pi_output)
	{
	.reg .u32 %r<36>;
	.reg .u64 %rd<7>;
	.loc	17	50	0
$LBB1__Z5test1Pi:
	.loc	17	52	0
	ld.param.u64 	%rd1, [__lwdaparm__Z5test1Pi_output];
	ld.global.s32 	%r1, [%rd1+0];
	add.s32 	%r2, %r1, 1;
	.loc	2	4849	0
	mov.s32 	%r3, -2088599168;
	mov.s32 	%r4, -2021227132;
	mov.u32 	%r5, 10051;
	prmt.b32 %r6, %r3, %r4, %r5;
	mov.s32 	%r7, %r6;
	.loc	17	66	0
	add.s32 	%r8, %r2, 1;
	st.global.s32 	[%rd1+0], %r8;
	cvt.u64.s32 	%rd3, %r2;
	mul.lo.u64 	%rd4, %rd3, 4;
	add.u64 	%rd5, %rd1, %rd4;
	add.s32 	%r9, %r7, 2105047934;
	st.global.s32 	[%rd5+0], %r9;
	mov.s32 	%r10, 66;
	st.global.s32 	[%rd5+4], %r10;
	.loc	2	4849	0
	mov.s32 	%r11, -2088599168;
	mov.s32 	%r12, -2021227132;
	mov.u32 	%r13, 45003;
	prmt.b32 %r14, %r11, %r12, %r13;
	mov.s32 	%r15, %r14;
	.loc	17	68	0
	add.s32 	%r16, %r2, 3;
	st.global.s32 	[%rd1+0], %r16;
	add.s32 	%r17, %r15, 2;
	st.global.s32 	[%rd5+8], %r17;
	mov.s32 	%r18, 68;
	st.global.s32 	[%rd5+12], %r18;
	.loc	2	4860	0
	mov.u32 	%r19, 50462976;
	mov.u32 	%r20, 117835012;
	mov.u32 	%r21, 10051;
	prmt.b32 %r22, %r19, %r20, %r21;
	mov.s32 	%r23, %r22;
	.loc	17	71	0
	add.s32 	%r24, %r2, 5;
	st.global.s32 	[%rd1+0], %r24;
	sub.s32 	%r25, %r23, 34014210;
	st.global.s32 	[%rd5+16], %r25;
	mov.s32 	%r26, 71;
	st.global.s32 	[%rd5+20], %r26;
	.loc	2	4860	0
	mov.u32 	%r27, 50462976;
	mov.u32 	%r28, 117835012;
	mov.u32 	%r29, 45003;
	prmt.b32 %r30, %r27, %r28, %r29;
	mov.s32 	%r31, %r30;
	.loc	17	73	0
	add.s32 	%r32, %r2, 7;
	st.global.s32 	[%rd1+0], %r32;
	add.s32 	%r33, %r31, 1;
	st.global.s32 	[%rd5+24], %r33;
	mov.s32 	%r34, 73;
	st.global.s32 	[%rd5+28], %r34;
	.loc	17	144	0
	exit;
$LDWend__Z5test1Pi:
	} // _Z5test1Pi



// ===== COMPILED SASS (sm_100) =====

	.target	sm_100

	.elftype	@"ET_EXEC"


//--------------------- .note.nv.tkinfo           --------------------------
	.section	.note.nv.tkinfo,"",@"SHT_NOTE"
	.sectionflags	@"SHF_NOTE_NV_TKINFO"
	.tkinfo
        /*0018*/ 	.word	0x00000002
        /*0030*/ 	.string	""
        /*0030*/ 	.string	"ptxas"
        /*0030*/ 	.string	"Cuda compilation tools, release 13.0, V13.0.88"
        /*0030*/ 	.string	"Build cuda_13.0.r13.0/compiler.36424714_0"
        /*0030*/ 	.string	"-arch sm_100 "



//--------------------- .note.nv.cuinfo           --------------------------
	.section	.note.nv.cuinfo,"",@"SHT_NOTE"
	.sectionflags	@"SHF_NOTE_NV_CUINFO"
        /*0018*/ 	.short	0x0002
        /*001a*/ 	.short	0x0014
        /*001c*/ 	.short	0x0082
	.zero		2


//--------------------- .nv.info                  --------------------------
	.section	.nv.info,"",@"SHT_CUDA_INFO"
	.align	4


	//----- nvinfo : EIATTR_REGCOUNT
	.align		4
        /*0000*/ 	.byte	0x04, 0x2f
        /*0002*/ 	.short	(.L_1 - .L_0)
	.align		4
.L_0:
        /*0004*/ 	.word	index@(_Z5test1Pi)
        /*0008*/ 	.word	0x0000001c


	//----- nvinfo : EIATTR_FRAME_SIZE
	.align		4
.L_1:
        /*000c*/ 	.byte	0x04, 0x11
        /*000e*/ 	.short	(.L_3 - .L_2)
	.align		4
.L_2:
        /*0010*/ 	.word	index@(_Z5test1Pi)
        /*0014*/ 	.word	0x00000000


	//----- nvinfo : EIATTR_MIN_STACK_SIZE
	.align		4
.L_3:
        /*0018*/ 	.byte	0x04, 0x12
        /*001a*/ 	.short	(.L_5 - .L_4)
	.align		4
.L_4:
        /*001c*/ 	.word	index@(_Z5test1Pi)
        /*0020*/ 	.word	0x00000000
.L_5:


//--------------------- .nv.compat                --------------------------
	.section	.nv.compat,"",@"SHT_CUDA_COMPAT_INFO"
	.align	4
        /*0000*/ 	.byte	0x02, 0x09, 0x00, 0x00, 0x02, 0x02, 0x01, 0x00, 0x02, 0x05, 0x05, 0x00, 0x03, 0x07, 0x01, 0x01
        /*0010*/ 	.byte	0x02, 0x03, 0x00, 0x00, 0x02, 0x06, 0x01, 0x00, 0x04, 0x0b, 0x08, 0x00, 0x09, 0x00, 0x00, 0x00
        /*0020*/ 	.byte	0x00, 0x00, 0x00, 0x00


//--------------------- .nv.info._Z5test1Pi       --------------------------
	.section	.nv.info._Z5test1Pi,"",@"SHT_CUDA_INFO"
	.sectionflags	@""
	.align	4


	//----- nvinfo : EIATTR_CUDA_API_VERSION
	.align		4
        /*0000*/ 	.byte	0x04, 0x37
        /*0002*/ 	.short	(.L_7 - .L_6)
.L_6:
        /*0004*/ 	.word	0x00000082


	//----- nvinfo : EIATTR_KPARAM_INFO
	.align		4
.L_7:
        /*0008*/ 	.byte	0x04, 0x17
        /*000a*/ 	.short	(.L_9 - .L_8)
.L_8:
        /*000c*/ 	.word	0x00000000
        /*0010*/ 	.short	0x0000
        /*0012*/ 	.short	0x0000
        /*0014*/ 	.byte	0x00, 0xf0, 0x21, 0x00


	//----- nvinfo : EIATTR_SPARSE_MMA_MASK
	.align		4
.L_9:
        /*0018*/ 	.byte	0x03, 0x50
        /*001a*/ 	.short	0x0000


	//----- nvinfo : EIATTR_MAXREG_COUNT
	.align		4
        /*001c*/ 	.byte	0x03, 0x1b
        /*001e*/ 	.short	0x00ff


	//----- nvinfo : EIATTR_MERCURY_ISA_VERSION
	.align		4
        /*0020*/ 	.byte	0x03, 0x5f
        /*0022*/ 	.short	0x0101


	//----- nvinfo : EIATTR_VRC_CTA_INIT_COUNT
	.align		4
        /*0024*/ 	.byte	0x02, 0x4a
	.zero		1
	.zero		1


	//----- nvinfo : EIATTR_EXIT_INSTR_OFFSETS
	.align		4
        /*0028*/ 	.byte	0x04, 0x1c
        /*002a*/ 	.short	(.L_11 - .L_10)


	//   ....[0]....
.L_10:
        /*002c*/ 	.word	0x000002e0


	//----- nvinfo : EIATTR_CBANK_PARAM_SIZE
	.align		4
.L_11:
        /*0030*/ 	.byte	0x03, 0x19
        /*0032*/ 	.short	0x0008


	//----- nvinfo : EIATTR_PARAM_CBANK
	.align		4
        /*0034*/ 	.byte	0x04, 0x0a
        /*0036*/ 	.short	(.L_13 - .L_12)
	.align		4
.L_12:
        /*0038*/ 	.word	index@(.nv.constant0._Z5test1Pi)
        /*003c*/ 	.short	0x0380
        /*003e*/ 	.short	0x0008


	//----- nvinfo : EIATTR_SW_WAR
	.align		4
.L_13:
        /*0040*/ 	.byte	0x04, 0x36
        /*0042*/ 	.short	(.L_15 - .L_14)
.L_14:
        /*0044*/ 	.word	0x00000008
.L_15:


//--------------------- .nv.callgraph             --------------------------
	.section	.nv.callgraph,"",@"SHT_CUDA_CALLGRAPH"
	.align	4
	.sectionentsize	8
	.align		4
        /*0000*/ 	.word	0x00000000
	.align		4
        /*0004*/ 	.word	0xffffffff
	.align		4
        /*0008*/ 	.word	0x00000000
	.align		4
        /*000c*/ 	.word	0xfffffffe
	.align		4
        /*0010*/ 	.word	0x00000000
	.align		4
        /*0014*/ 	.word	0xfffffffd
	.align		4
        /*0018*/ 	.word	0x00000000
	.align		4
        /*001c*/ 	.word	0xfffffffc


//--------------------- .text._Z5test1Pi          --------------------------
	.section	.text._Z5test1Pi,"ax",@progbits
	.align	128
.text._Z5test1Pi:
        .type           _Z5test1Pi,@function
        .size           _Z5test1Pi,(.L_x_1 - _Z5test1Pi)
        .other          _Z5test1Pi,@"STO_CUDA_ENTRY STV_DEFAULT"
_Z5test1Pi:
[----:B------:R-:W-:Y:S08]  /*0000*/  LDC R1, c[0x0][0x37c] ;  /* 0x0000df00ff017b82 */ /* 0x000ff00000000800 */
[----:B------:R-:W0:Y:S01]  /*0010*/  LDC.64 R2, c[0x0][0x380] ;  /* 0x0000e000ff027b82 */ /* 0x000e220000000a00 */
[----:B------:R-:W0:Y:S07]  /*0020*/  LDCU.64 UR4, c[0x0][0x358] ;  /* 0x00006b00ff0477ac */ /* 0x000e2e0008000a00 */
[----:B------:R-:W1:Y:S01]  /*0030*/  LDC.64 R4, c[0x0][0x380] ;  /* 0x0000e000ff047b82 */ /* 0x000e620000000a00 */
[----:B0-----:R-:W2:Y:S01]  /*0040*/  LDG.E R0, desc[UR4][R2.64] ;  /* 0x0000000402007981 */ /* 0x001ea2000c1e1900 */
[----:B------:R-:W-:Y:S01]  /*0050*/  UMOV UR6, 0x83828180 ;  /* 0x8382818000067882 */ /* 0x000fe20000000000 */
[----:B------:R-:W-:Y:S01]  /*0060*/  UMOV UR7, 0x3020100 ;  /* 0x0302010000077882 */ /* 0x000fe20000000000 */
[----:B------:R-:W-:Y:S01]  /*0070*/  IMAD.MOV.U32 R10, RZ, RZ, 0x2743 ;  /* 0x00002743ff0a7424 */ /* 0x000fe200078e00ff */
[----:B------:R-:W-:Y:S01]  /*0080*/  MOV R21, 0x44 ;  /* 0x0000004400157802 */ /* 0x000fe20000000f00 */
[----:B------:R-:W-:-:S02]  /*0090*/  IMAD.U32 R9, RZ, RZ, UR6 ;  /* 0x00000006ff097e24 */ /* 0x000fc4000f8e00ff */
[----:B------:R-:W-:Y:S02]  /*00a0*/  HFMA2 R25, -RZ, RZ, 0, 4.351139068603515625e-06 ;  /* 0x00000049ff197431 */ /* 0x000fe400000001ff */
[----:B------:R-:W-:Y:S02]  /*00b0*/  IMAD.U32 R11, RZ, RZ, UR7 ;  /* 0x00000007ff0b7e24 */ /* 0x000fe4000f8e00ff */
[----:B------:R-:W-:Y:S01]  /*00c0*/  IMAD.U32 R12, RZ, RZ, UR7 ;  /* 0x00000007ff0c7e24 */ /* 0x000fe2000f8e00ff */
[-C--:B------:R-:W-:Y:S01]  /*00d0*/  PRMT R6, R9, R10.reuse, 0x87868584 ;  /* 0x8786858409067416 */ /* 0x080fe2000000000a */
[----:B------:R-:W-:Y:S01]  /*00e0*/  IMAD.MOV.U32 R19, RZ, RZ, 0x42 ;  /* 0x00000042ff137424 */ /* 0x000fe200078e00ff */
[----:B------:R-:W-:Y:S01]  /*00f0*/  PRMT R10, R11, R10, 0x7060504 ;  /* 0x070605040b0a7416 */ /* 0x000fe2000000000a */
[----:B------:R-:W-:Y:S02]  /*0100*/  HFMA2 R11, -RZ, RZ, 0, -0.12176513671875 ;  /* 0x0000afcbff0b7431 */ /* 0x000fe400000001ff */
[----:B------:R-:W-:Y:S01]  /*0110*/  IMAD.MOV.U32 R23, RZ, RZ, 0x47 ;  /* 0x00000047ff177424 */ /* 0x000fe200078e00ff */
[C---:B--2---:R-:W-:Y:S01]  /*0120*/  IADD3 R7, PT, PT, R0.reuse, 0x1, RZ ;  /* 0x0000000100077810 */ /* 0x044fe20007ffe0ff */
[----:B------:R-:W-:-:S03]  /*0130*/  VIADD R15, R0, 0x6 ;  /* 0x00000006000f7836 */ /* 0x000fc60000000000 */
[----:B------:R-:W-:Y:S01]  /*0140*/  SHF.R.S32.HI R8, RZ, 0x1f, R7 ;  /* 0x0000001fff087819 */ /* 0x000fe20000011407 */
[----:B-1----:R-:W-:Y:S01]  /*0150*/  IMAD.WIDE.U32 R4, R7, 0x4, R4 ;  /* 0x0000000407047825 */ /* 0x002fe200078e0004 */
[----:B------:R-:W-:-:S03]  /*0160*/  IADD3 R7, PT, PT, R0, 0x2, RZ ;  /* 0x0000000200077810 */ /* 0x000fc60007ffe0ff */
[----:B------:R-:W-:Y:S01]  /*0170*/  IMAD.SHL.U32 R9, R8, 0x4, RZ ;  /* 0x0000000408097824 */ /* 0x000fe200078e00ff */
[----:B------:R-:W-:Y:S01]  /*0180*/  MOV R8, UR6 ;  /* 0x0000000600087c02 */ /* 0x000fe20008000f00 */
[----:B------:R0:W-:Y:S02]  /*0190*/  STG.E desc[UR4][R2.64], R7 ;  /* 0x0000000702007986 */ /* 0x0001e4000c101904 */
[----:B------:R-:W-:Y:S01]  /*01a0*/  IMAD.IADD R5, R5, 0x1, R9 ;  /* 0x0000000105057824 */ /* 0x000fe200078e0209 */
[-C--:B------:R-:W-:Y:S02]  /*01b0*/  PRMT R8, R8, R11.reuse, 0x87868584 ;  /* 0x8786858408087416 */ /* 0x080fe4000000000b */
[----:B------:R-:W-:Y:S02]  /*01c0*/  IADD3 R9, PT, PT, R6, 0x7d787b7e, RZ ;  /* 0x7d787b7e06097810 */ /* 0x000fe40007ffe0ff */
[----:B------:R-:W-:Y:S01]  /*01d0*/  PRMT R6, R12, R11, 0x7060504 ;  /* 0x070605040c067416 */ /* 0x000fe2000000000b */
[----:B------:R-:W-:Y:S01]  /*01e0*/  VIADD R13, R8, 0x2 ;  /* 0x00000002080d7836 */ /* 0x000fe20000000000 */
[----:B------:R-:W-:Y:S01]  /*01f0*/  IADD3 R11, PT, PT, R0, 0x4, RZ ;  /* 0x00000004000b7810 */ /* 0x000fe20007ffe0ff */
[----:B------:R1:W-:Y:S01]  /*0200*/  STG.E desc[UR4][R4.64], R9 ;  /* 0x0000000904007986 */ /* 0x0003e2000c101904 */
[----:B0-----:R-:W-:Y:S01]  /*0210*/  IADD3 R7, PT, PT, R10, -0x2070402, RZ ;  /* 0xfdf8fbfe0a077810 */ /* 0x001fe20007ffe0ff */
[----:B------:R-:W-:-:S02]  /*0220*/  VIADD R17, R6, 0x1 ;  /* 0x0000000106117836 */ /* 0x000fc40000000000 */
[----:B------:R-:W-:Y:S04]  /*0230*/  STG.E desc[UR4][R4.64+0x4], R19 ;  /* 0x0000041304007986 */ /* 0x000fe8000c101904 */
[----:B------:R-:W-:Y:S01]  /*0240*/  STG.E desc[UR4][R2.64], R11 ;  /* 0x0000000b02007986 */ /* 0x000fe2000c101904 */
[----:B-1----:R-:W-:-:S03]  /*0250*/  IADD3 R9, PT, PT, R0, 0x8, RZ ;  /* 0x0000000800097810 */ /* 0x002fc60007ffe0ff */
[----:B------:R-:W-:Y:S04]  /*0260*/  STG.E desc[UR4][R4.64+0x8], R13 ;  /* 0x0000080d04007986 */ /* 0x000fe8000c101904 */
[----:B------:R-:W-:Y:S04]  /*0270*/  STG.E desc[UR4][R4.64+0xc], R21 ;  /* 0x00000c1504007986 */ /* 0x000fe8000c101904 */
[----:B------:R-:W-:Y:S04]  /*0280*/  STG.E desc[UR4][R2.64], R15 ;  /* 0x0000000f02007986 */ /* 0x000fe8000c101904 */
[----:B------:R-:W-:Y:S04]  /*0290*/  STG.E desc[UR4][R4.64+0x10], R7 ;  /* 0x0000100704007986 */ /* 0x000fe8000c101904 */
[----:B------:R-:W-:Y:S04]  /*02a0*/  STG.E desc[UR4][R4.64+0x14], R23 ;  /* 0x0000141704007986 */ /* 0x000fe8000c101904 */
[----:B------:R-:W-:Y:S04]  /*02b0*/  STG.E desc[UR4][R2.64], R9 ;  /* 0x0000000902007986 */ /* 0x000fe8000c101904 */
[----:B------:R-:W-:Y:S04]  /*02c0*/  STG.E desc[UR4][R4.64+0x18], R17 ;  /* 0x0000181104007986 */ /* 0x000fe8000c101904 */
[----:B------:R-:W-:Y:S01]  /*02d0*/  STG.E desc[UR4][R4.64+0x1c], R25 ;  /* 0x00001c1904007986 */ /* 0x000fe2000c101904 */
[----:B------:R-:W-:Y:S05]  /*02e0*/  EXIT ;  /* 0x000000000000794d */ /* 0x000fea0003800000 */
.L_x_0:
[----:B------:R-:W-:-:S00]  /*02f0*/  BRA `(.L_x_0) ;  /* 0xfffffffc00fc7947 */ /* 0x000fc0000383ffff */
[----:B------:R-:W-:-:S00]  /*0300*/  NOP ;  /* 0x0000000000007918 */ /* 0x000fc00000000000 */
[----:B------:R-:W-:-:S00]  /*0310*/  NOP ;  /* 0x0000000000007918 */ /* 0x000fc00000000000 */
[----:B------:R-:W-:-:S00]  /*0320*/  NOP ;  /* 0x0000000000007918 */ /* 0x000fc00000000000 */
[----:B------:R-:W-:-:S00]  /*0330*/  NOP ;  /* 0x0000000000007918 */ /* 0x000fc00000000000 */
[----:B------:R-:W-:-:S00]  /*0340*/  NOP ;  /* 0x0000000000007918 */ /* 0x000fc00000000000 */
[----:B------:R-:W-:-:S00]  /*0350*/  NOP ;  /* 0x0000000000007918 */ /* 0x000fc00000000000 */
[----:B------:R-:W-:-:S00]  /*0360*/  NOP ;  /* 0x0000000000007918 */ /* 0x000fc00000000000 */
[----:B------:R-:W-:-:S00]  /*0370*/  NOP ;  /* 0x0000000000007918 */ /* 0x000fc00000000000 */
.L_x_1:


//--------------------- .nv.shared.reserved.0     --------------------------
	.section	.nv.shared.reserved.0,"aw",@nobits
	.weak		__nv_reservedSMEM_offset_0_alias
	.size		__nv_reservedSMEM_offset_0_alias, 0, 64
	.other		__nv_reservedSMEM_offset_0_alias,@"STO_CUDA_RESERVED_SHARED STV_DEFAULT"
__nv_reservedSMEM_offset_0_alias:
	.zero		0
	.zero		64


//--------------------- .nv.constant0._Z5test1Pi  --------------------------
	.section	.nv.constant0._Z5test1Pi,"a",@progbits
	.sectionflags	@""
	.align	4
.nv.constant0._Z5test1Pi:
	.zero		904


//--------------------- SYMBOLS --------------------------

	.type		.nv.reservedSmem.offset0,@object
	.size		.nv.reservedSmem.offset0,0x4
